	.headerflags	@"EF_CUDA_TEXMODE_UNIFIED EF_CUDA_64BIT_ADDRESS EF_CUDA_ACCELERATORS EF_CUDA_SM90 EF_CUDA_VIRTUAL_SM(EF_CUDA_SM90)"
	.elftype	@"ET_EXEC"


//--------------------- .nv.info                  --------------------------
	.section	.nv.info,"",@"SHT_CUDA_INFO"
	.align	4


	//----- nvinfo : EIATTR_REGCOUNT
	.align		4
        /*0000*/ 	.byte	0x04, 0x2f
        /*0002*/ 	.short	(.L_1 - .L_0)
	.align		4
.L_0:
        /*0004*/ 	.word	index@(triton_poi_fused_convolution_relu_9)
        /*0008*/ 	.word	0x0000000c


	//----- nvinfo : EIATTR_MIN_STACK_SIZE
	.align		4
.L_1:
        /*000c*/ 	.byte	0x04, 0x12
        /*000e*/ 	.short	(.L_3 - .L_2)
	.align		4
.L_2:
        /*0010*/ 	.word	index@(triton_poi_fused_convolution_relu_9)
        /*0014*/ 	.word	0x00000000


	//----- nvinfo : EIATTR_FRAME_SIZE
	.align		4
.L_3:
        /*0018*/ 	.byte	0x04, 0x11
        /*001a*/ 	.short	(.L_5 - .L_4)
	.align		4
.L_4:
        /*001c*/ 	.word	index@(triton_poi_fused_convolution_relu_9)
        /*0020*/ 	.word	0x00000000


	//----- nvinfo : EIATTR_MIN_STACK_SIZE
	.align		4
.L_5:
        /*0024*/ 	.byte	0x04, 0x12
        /*0026*/ 	.short	(.L_7 - .L_6)
	.align		4
.L_6:
        /*0028*/ 	.word	index@(triton_poi_fused_convolution_relu_9)
        /*002c*/ 	.word	0x00000000
.L_7:


//--------------------- .nv.info.triton_poi_fused_convolution_relu_9 --------------------------
	.section	.nv.info.triton_poi_fused_convolution_relu_9,"",@"SHT_CUDA_INFO"
	.sectionflags	@""
	.align	4


	//----- nvinfo : EIATTR_CUDA_API_VERSION
	.align		4
        /*0000*/ 	.byte	0x04, 0x37
        /*0002*/ 	.short	(.L_9 - .L_8)
.L_8:
        /*0004*/ 	.word	0x0000007c


	//----- nvinfo : EIATTR_KPARAM_INFO
	.align		4
.L_9:
        /*0008*/ 	.byte	0x04, 0x17
        /*000a*/ 	.short	(.L_11 - .L_10)
.L_10:
        /*000c*/ 	.word	0x00000000
        /*0010*/ 	.short	0x0002
        /*0012*/ 	.short	0x0010
        /*0014*/ 	.byte	0x00, 0xf0, 0x11, 0x00


	//----- nvinfo : EIATTR_KPARAM_INFO
	.align		4
.L_11:
        /*0018*/ 	.byte	0x04, 0x17
        /*001a*/ 	.short	(.L_13 - .L_12)
.L_12:
        /*001c*/ 	.word	0x00000000
        /*0020*/ 	.short	0x0001
        /*0022*/ 	.short	0x0008
        /*0024*/ 	.byte	0x00, 0xf4, 0x21, 0x00


	//----- nvinfo : EIATTR_KPARAM_INFO
	.align		4
.L_13:
        /*0028*/ 	.byte	0x04, 0x17
        /*002a*/ 	.short	(.L_15 - .L_14)
.L_14:
        /*002c*/ 	.word	0x00000000
        /*0030*/ 	.short	0x0000
        /*0032*/ 	.short	0x0000
        /*0034*/ 	.byte	0x00, 0xf4, 0x21, 0x00


	//----- nvinfo : EIATTR_SPARSE_MMA_MASK
	.align		4
.L_15:
        /*0038*/ 	.byte	0x03, 0x50
        /*003a*/ 	.short	0x0000


	//----- nvinfo : EIATTR_MAXREG_COUNT
	.align		4
        /*003c*/ 	.byte	0x03, 0x1b
        /*003e*/ 	.short	0x00ff


	//----- nvinfo : EIATTR_EXIT_INSTR_OFFSETS
	.align		4
        /*0040*/ 	.byte	0x04, 0x1c
        /*0042*/ 	.short	(.L_17 - .L_16)


	//   ....[0]....
.L_16:
        /*0044*/ 	.word	0x00000150


	//----- nvinfo : EIATTR_REQNTID
	.align		4
.L_17:
        /*0048*/ 	.byte	0x04, 0x10
        /*004a*/ 	.short	(.L_19 - .L_18)
.L_18:
        /*004c*/ 	.word	0x00000080
        /*0050*/ 	.word	0x00000001
        /*0054*/ 	.word	0x00000001


	//----- nvinfo : EIATTR_CBANK_PARAM_SIZE
	.align		4
.L_19:
        /*0058*/ 	.byte	0x03, 0x19
        /*005a*/ 	.short	0x0014


	//----- nvinfo : EIATTR_PARAM_CBANK
	.align		4
        /*005c*/ 	.byte	0x04, 0x0a
        /*005e*/ 	.short	(.L_21 - .L_20)
	.align		4
.L_20:
        /*0060*/ 	.word	index@(.nv.constant0.triton_poi_fused_convolution_relu_9)
        /*0064*/ 	.short	0x0210
        /*0066*/ 	.short	0x0014


	//----- nvinfo : EIATTR_SW_WAR
	.align		4
.L_21:
        /*0068*/ 	.byte	0x04, 0x36
        /*006a*/ 	.short	(.L_23 - .L_22)
.L_22:
        /*006c*/ 	.word	0x00000008
.L_23:


//--------------------- .nv.callgraph             --------------------------
	.section	.nv.callgraph,"",@"SHT_CUDA_CALLGRAPH"
	.align	4
	.sectionentsize	8
	.align		4
        /*0000*/ 	.word	0x00000000
	.align		4
        /*0004*/ 	.word	0xffffffff
	.align		4
        /*0008*/ 	.word	0x00000000
	.align		4
        /*000c*/ 	.word	0xfffffffe
	.align		4
        /*0010*/ 	.word	0x00000000
	.align		4
        /*0014*/ 	.word	0xfffffffd
	.align		4
        /*0018*/ 	.word	0x00000000
	.align		4
        /*001c*/ 	.word	0xfffffffc


//--------------------- .text.triton_poi_fused_convolution_relu_9 --------------------------
	.section	.text.triton_poi_fused_convolution_relu_9,"ax",@progbits
	.align	128
        .global         triton_poi_fused_convolution_relu_9
        .type           triton_poi_fused_convolution_relu_9,@function
        .size           triton_poi_fused_convolution_relu_9,(.L_x_1 - triton_poi_fused_convolution_relu_9)
        .other          triton_poi_fused_convolution_relu_9,@"STO_CUDA_ENTRY STV_DEFAULT"
triton_poi_fused_convolution_relu_9:
.text.triton_poi_fused_convolution_relu_9:
[----:B------:R-:W-:Y:S01]  /*0000*/  LDC R1, c[0x0][0x28] ;  /* 0x00000a00ff017b82 */ /* 0x000fe20000000800 */
[----:B------:R-:W1:Y:S07]  /*0010*/  S2R R0, SR_TID.X ;  /* 0x0000000000007919 */ /* 0x000e6e0000002100 */
[----:B------:R-:W2:Y:S01]  /*0020*/  LDC.64 R4, c[0x0][0x218] ;  /* 0x00008600ff047b82 */ /* 0x000ea20000000a00 */
[----:B------:R-:W-:Y:S01]  /*0030*/  ULDC.64 UR4, c[0x0][0x208] ;  /* 0x0000820000047ab9 */ /* 0x000fe20000000a00 */
[----:B------:R-:W3:Y:S06]  /*0040*/  S2R R7, SR_CTAID.X ;  /* 0x0000000000077919 */ /* 0x000eec0000002500 */
[----:B------:R-:W4:Y:S01]  /*0050*/  LDC.64 R2, c[0x0][0x210] ;  /* 0x00008400ff027b82 */ /* 0x000f220000000a00 */
[----:B-1----:R-:W-:-:S02]  /*0060*/  LOP3.LUT R0, R0, 0x7f, RZ, 0xc0, !PT ;  /* 0x0000007f00007812 */ /* 0x002fc400078ec0ff */
[----:B---3--:R-:W-:-:S03]  /*0070*/  SHF.R.S32.HI R6, RZ, 0x18, R7 ;  /* 0x00000018ff067819 */ /* 0x008fc60000011407 */
[----:B------:R-:W-:Y:S01]  /*0080*/  IMAD R7, R7, 0x80, R0 ;  /* 0x0000008007077824 */ /* 0x000fe200078e0200 */
[----:B------:R-:W-:-:S03]  /*0090*/  SGXT R0, R6, 0x1 ;  /* 0x000000010600781a */ /* 0x000fc60000000200 */
[----:B----4-:R-:W-:Y:S01]  /*00a0*/  IMAD.WIDE R2, R7, 0x4, R2 ;  /* 0x0000000407027825 */ /* 0x010fe200078e0202 */
[----:B------:R-:W-:-:S04]  /*00b0*/  LEA.HI R0, R0, R7, RZ, 0x6 ;  /* 0x0000000700007211 */ /* 0x000fc800078f30ff */
[----:B------:R-:W-:-:S05]  /*00c0*/  LOP3.LUT R0, R0, 0xffffffc0, RZ, 0xc0, !PT ;  /* 0xffffffc000007812 */ /* 0x000fca00078ec0ff */
[----:B------:R-:W-:Y:S02]  /*00d0*/  IMAD.IADD R9, R7, 0x1, -R0 ;  /* 0x0000000107097824 */ /* 0x000fe400078e0a00 */
[----:B------:R-:W3:Y:S02]  /*00e0*/  LDG.E R0, desc[UR4][R2.64] ;  /* 0x0000000402007981 */ /* 0x000ee4000c1e1900 */
[----:B--2---:R-:W-:-:S06]  /*00f0*/  IMAD.WIDE R4, R9, 0x4, R4 ;  /* 0x0000000409047825 */ /* 0x004fcc00078e0204 */
[----:B------:R-:W3:Y:S02]  /*0100*/  LDG.E.EL R5, desc[UR4][R4.64] ;  /* 0x0000000404057981 */ /* 0x000ee4000c2e1900 */
[C---:B---3--:R-:W-:Y:S01]  /*0110*/  FADD R6, R0.reuse, R5 ;  /* 0x0000000500067221 */ /* 0x048fe20000000000 */
[----:B------:R-:W-:-:S04]  /*0120*/  FSETP.GEU.AND P0, PT, R0, -R5, PT ;  /* 0x800000050000720b */ /* 0x000fc80003f0e000 */
[----:B------:R-:W-:-:S05]  /*0130*/  FSEL R7, R6, RZ, P0 ;  /* 0x000000ff06077208 */ /* 0x000fca0000000000 */
[----:B------:R-:W-:Y:S01]  /*0140*/  STG.E desc[UR4][R2.64], R7 ;  /* 0x0000000702007986 */ /* 0x000fe2000c101904 */
[----:B------:R-:W-:Y:S05]  /*0150*/  EXIT ;  /* 0x000000000000794d */ /* 0x000fea0003800000 */
.L_x_0:
[----:B------:R-:W-:-:S00]  /*0160*/  BRA `(.L_x_0) ;  /* 0xfffffffc00fc7947 */ /* 0x000fc0000383ffff */
[----:B------:R-:W-:-:S00]  /*0170*/  NOP ;  /* 0x0000000000007918 */ /* 0x000fc00000000000 */
        /* <DEDUP_REMOVED lines=8> */
.L_x_1:


//--------------------- .nv.constant0.triton_poi_fused_convolution_relu_9 --------------------------
	.section	.nv.constant0.triton_poi_fused_convolution_relu_9,"a",@progbits
	.sectionflags	@""
	.align	4
.nv.constant0.triton_poi_fused_convolution_relu_9:
	.zero		548
